	.headerflags	@"EF_CUDA_TEXMODE_UNIFIED EF_CUDA_64BIT_ADDRESS EF_CUDA_ACCELERATORS EF_CUDA_SM90 EF_CUDA_VIRTUAL_SM(EF_CUDA_SM90)"
	.elftype	@"ET_EXEC"


//--------------------- .nv.info                  --------------------------
	.section	.nv.info,"",@"SHT_CUDA_INFO"
	.align	4


	//----- nvinfo : EIATTR_REGCOUNT
	.align		4
        /*0000*/ 	.byte	0x04, 0x2f
        /*0002*/ 	.short	(.L_1 - .L_0)
	.align		4
.L_0:
        /*0004*/ 	.word	index@(triton_poi_fused_max_pool2d_with_indices_16)
        /*0008*/ 	.word	0x0000002b


	//----- nvinfo : EIATTR_MIN_STACK_SIZE
	.align		4
.L_1:
        /*000c*/ 	.byte	0x04, 0x12
        /*000e*/ 	.short	(.L_3 - .L_2)
	.align		4
.L_2:
        /*0010*/ 	.word	index@(triton_poi_fused_max_pool2d_with_indices_16)
        /*0014*/ 	.word	0x00000000


	//----- nvinfo : EIATTR_FRAME_SIZE
	.align		4
.L_3:
        /*0018*/ 	.byte	0x04, 0x11
        /*001a*/ 	.short	(.L_5 - .L_4)
	.align		4
.L_4:
        /*001c*/ 	.word	index@(triton_poi_fused_max_pool2d_with_indices_16)
        /*0020*/ 	.word	0x00000000


	//----- nvinfo : EIATTR_MIN_STACK_SIZE
	.align		4
.L_5:
        /*0024*/ 	.byte	0x04, 0x12
        /*0026*/ 	.short	(.L_7 - .L_6)
	.align		4
.L_6:
        /*0028*/ 	.word	index@(triton_poi_fused_max_pool2d_with_indices_16)
        /*002c*/ 	.word	0x00000000
.L_7:


//--------------------- .nv.info.triton_poi_fused_max_pool2d_with_indices_16 --------------------------
	.section	.nv.info.triton_poi_fused_max_pool2d_with_indices_16,"",@"SHT_CUDA_INFO"
	.sectionflags	@""
	.align	4


	//----- nvinfo : EIATTR_CUDA_API_VERSION
	.align		4
        /*0000*/ 	.byte	0x04, 0x37
        /*0002*/ 	.short	(.L_9 - .L_8)
.L_8:
        /*0004*/ 	.word	0x0000007c


	//----- nvinfo : EIATTR_KPARAM_INFO
	.align		4
.L_9:
        /*0008*/ 	.byte	0x04, 0x17
        /*000a*/ 	.short	(.L_11 - .L_10)
.L_10:
        /*000c*/ 	.word	0x00000000
        /*0010*/ 	.short	0x0003
        /*0012*/ 	.short	0x0018
        /*0014*/ 	.byte	0x00, 0xf0, 0x11, 0x00


	//----- nvinfo : EIATTR_KPARAM_INFO
	.align		4
.L_11:
        /*0018*/ 	.byte	0x04, 0x17
        /*001a*/ 	.short	(.L_13 - .L_12)
.L_12:
        /*001c*/ 	.word	0x00000000
        /*0020*/ 	.short	0x0002
        /*0022*/ 	.short	0x0010
        /*0024*/ 	.byte	0x00, 0xf4, 0x21, 0x00


	//----- nvinfo : EIATTR_KPARAM_INFO
	.align		4
.L_13:
        /*0028*/ 	.byte	0x04, 0x17
        /*002a*/ 	.short	(.L_15 - .L_14)
.L_14:
        /*002c*/ 	.word	0x00000000
        /*0030*/ 	.short	0x0001
        /*0032*/ 	.short	0x0008
        /*0034*/ 	.byte	0x00, 0xf4, 0x21, 0x00


	//----- nvinfo : EIATTR_KPARAM_INFO
	.align		4
.L_15:
        /*0038*/ 	.byte	0x04, 0x17
        /*003a*/ 	.short	(.L_17 - .L_16)
.L_16:
        /*003c*/ 	.word	0x00000000
        /*0040*/ 	.short	0x0000
        /*0042*/ 	.short	0x0000
        /*0044*/ 	.byte	0x00, 0xf4, 0x21, 0x00


	//----- nvinfo : EIATTR_SPARSE_MMA_MASK
	.align		4
.L_17:
        /*0048*/ 	.byte	0x03, 0x50
        /*004a*/ 	.short	0x0000


	//----- nvinfo : EIATTR_MAXREG_COUNT
	.align		4
        /*004c*/ 	.byte	0x03, 0x1b
        /*004e*/ 	.short	0x00ff


	//----- nvinfo : EIATTR_EXIT_INSTR_OFFSETS
	.align		4
        /*0050*/ 	.byte	0x04, 0x1c
        /*0052*/ 	.short	(.L_19 - .L_18)


	//   ....[0]....
.L_18:
        /*0054*/ 	.word	0x000014a0


	//   ....[1]....
        /*0058*/ 	.word	0x000014c0


	//----- nvinfo : EIATTR_REQNTID
	.align		4
.L_19:
        /*005c*/ 	.byte	0x04, 0x10
        /*005e*/ 	.short	(.L_21 - .L_20)
.L_20:
        /*0060*/ 	.word	0x00000080
        /*0064*/ 	.word	0x00000001
        /*0068*/ 	.word	0x00000001


	//----- nvinfo : EIATTR_CBANK_PARAM_SIZE
	.align		4
.L_21:
        /*006c*/ 	.byte	0x03, 0x19
        /*006e*/ 	.short	0x001c


	//----- nvinfo : EIATTR_PARAM_CBANK
	.align		4
        /*0070*/ 	.byte	0x04, 0x0a
        /*0072*/ 	.short	(.L_23 - .L_22)
	.align		4
.L_22:
        /*0074*/ 	.word	index@(.nv.constant0.triton_poi_fused_max_pool2d_with_indices_16)
        /*0078*/ 	.short	0x0210
        /*007a*/ 	.short	0x001c


	//----- nvinfo : EIATTR_SW_WAR
	.align		4
.L_23:
        /*007c*/ 	.byte	0x04, 0x36
        /*007e*/ 	.short	(.L_25 - .L_24)
.L_24:
        /*0080*/ 	.word	0x00000008
.L_25:


//--------------------- .nv.callgraph             --------------------------
	.section	.nv.callgraph,"",@"SHT_CUDA_CALLGRAPH"
	.align	4
	.sectionentsize	8
	.align		4
        /*0000*/ 	.word	0x00000000
	.align		4
        /*0004*/ 	.word	0xffffffff
	.align		4
        /*0008*/ 	.word	0x00000000
	.align		4
        /*000c*/ 	.word	0xfffffffe
	.align		4
        /*0010*/ 	.word	0x00000000
	.align		4
        /*0014*/ 	.word	0xfffffffd
	.align		4
        /*0018*/ 	.word	0x00000000
	.align		4
        /*001c*/ 	.word	0xfffffffc


//--------------------- .text.triton_poi_fused_max_pool2d_with_indices_16 --------------------------
	.section	.text.triton_poi_fused_max_pool2d_with_indices_16,"ax",@progbits
	.sectionflags	@"SHF_BARRIERS=1"
	.align	128
        .global         triton_poi_fused_max_pool2d_with_indices_16
        .type           triton_poi_fused_max_pool2d_with_indices_16,@function
        .size           triton_poi_fused_max_pool2d_with_indices_16,(.L_x_1 - triton_poi_fused_max_pool2d_with_indices_16)
        .other          triton_poi_fused_max_pool2d_with_indices_16,@"STO_CUDA_ENTRY STV_DEFAULT"
triton_poi_fused_max_pool2d_with_indices_16:
.text.triton_poi_fused_max_pool2d_with_indices_16:
[----:B------:R-:W0:Y:S02]  /*0000*/  LDC R1, c[0x0][0x28] ;  /* 0x00000a00ff017b82 */ /* 0x000e240000000800 */
[----:B------:R-:W1:Y:S01]  /*0010*/  S2R R2, SR_TID.X ;  /* 0x0000000000027919 */ /* 0x000e620000002100 */
[----:B------:R-:W-:Y:S02]  /*0020*/  CS2R R16, SRZ ;  /* 0x0000000000107805 */ /* 0x000fe4000001ff00 */
[----:B------:R-:W-:Y:S02]  /*0030*/  CS2R R18, SRZ ;  /* 0x0000000000127805 */ /* 0x000fe4000001ff00 */
[----:B------:R-:W-:Y:S01]  /*0040*/  CS2R R12, SRZ ;  /* 0x00000000000c7805 */ /* 0x000fe2000001ff00 */
[----:B------:R-:W2:Y:S01]  /*0050*/  S2R R0, SR_CTAID.X ;  /* 0x0000000000007919 */ /* 0x000ea20000002500 */
[----:B------:R-:W-:Y:S01]  /*0060*/  CS2R R14, SRZ ;  /* 0x00000000000e7805 */ /* 0x000fe2000001ff00 */
[----:B------:R-:W-:Y:S01]  /*0070*/  ULDC.64 UR6, c[0x0][0x208] ;  /* 0x0000820000067ab9 */ /* 0x000fe20000000a00 */
[----:B-1----:R-:W-:Y:S02]  /*0080*/  IMAD.SHL.U32 R26, R2, 0x8, RZ ;  /* 0x00000008021a7824 */ /* 0x002fe400078e00ff */
[----:B--2---:R-:W-:-:S03]  /*0090*/  IMAD.SHL.U32 R3, R0, 0x400, RZ ;  /* 0x0000040000037824 */ /* 0x004fc600078e00ff */
[----:B------:R-:W-:Y:S02]  /*00a0*/  LOP3.LUT R26, R26, 0x3f8, RZ, 0xc0, !PT ;  /* 0x000003f81a1a7812 */ /* 0x000fe400078ec0ff */
[----:B------:R-:W-:Y:S02]  /*00b0*/  SHF.R.S32.HI R23, RZ, 0x15, R0 ;  /* 0x00000015ff177819 */ /* 0x000fe40000011400 */
[----:B------:R-:W-:Y:S02]  /*00c0*/  LOP3.LUT R0, R3, R26, RZ, 0xfc, !PT ;  /* 0x0000001a03007212 */ /* 0x000fe400078efcff */
[----:B------:R-:W-:Y:S02]  /*00d0*/  SGXT R23, R23, 0x1 ;  /* 0x000000011717781a */ /* 0x000fe40000000200 */
[C---:B------:R-:W-:Y:S01]  /*00e0*/  ISETP.GE.AND P0, PT, R0.reuse, 0x90800, PT ;  /* 0x000908000000780c */ /* 0x040fe20003f06270 */
[----:B------:R-:W-:Y:S01]  /*00f0*/  IMAD.HI R4, R0, 0x78787879, RZ ;  /* 0x7878787900047827 */ /* 0x000fe200078e02ff */
[----:B------:R-:W-:-:S04]  /*0100*/  LEA.HI R5, R23, R0, RZ, 0x9 ;  /* 0x0000000017057211 */ /* 0x000fc800078f48ff */
[----:B------:R-:W-:Y:S02]  /*0110*/  SHF.R.U32.HI R7, RZ, 0x1f, R4 ;  /* 0x0000001fff077819 */ /* 0x000fe40000011604 */
[----:B------:R-:W-:Y:S02]  /*0120*/  SHF.R.S32.HI R21, RZ, 0x9, R5 ;  /* 0x00000009ff157819 */ /* 0x000fe40000011405 */
[----:B------:R-:W-:Y:S01]  /*0130*/  LEA.HI.SX32 R6, R4, R7, 0x14 ;  /* 0x0000000704067211 */ /* 0x000fe200078fa2ff */
[----:B------:R-:W-:-:S04]  /*0140*/  IMAD.HI R4, R0, 0x71625345, RZ ;  /* 0x7162534500047827 */ /* 0x000fc800078e02ff */
[----:B------:R-:W-:-:S04]  /*0150*/  IMAD.HI R7, R21, 0x78787879, RZ ;  /* 0x7878787915077827 */ /* 0x000fc800078e02ff */
[----:B------:R-:W-:Y:S01]  /*0160*/  IMAD.HI R8, R6, 0x78787879, RZ ;  /* 0x7878787906087827 */ /* 0x000fe200078e02ff */
[----:B------:R-:W-:-:S04]  /*0170*/  SHF.R.U32.HI R10, RZ, 0x1f, R7 ;  /* 0x0000001fff0a7819 */ /* 0x000fc80000011607 */
[----:B------:R-:W-:Y:S02]  /*0180*/  LEA.HI.SX32 R10, R7, R10, 0x1d ;  /* 0x0000000a070a7211 */ /* 0x000fe400078feaff */
[----:B------:R-:W-:Y:S02]  /*0190*/  SHF.R.U32.HI R9, RZ, 0x1f, R8 ;  /* 0x0000001fff097819 */ /* 0x000fe40000011608 */
[----:B------:R-:W-:Y:S01]  /*01a0*/  SHF.R.U32.HI R7, RZ, 0x1f, R4 ;  /* 0x0000001fff077819 */ /* 0x000fe20000011604 */
[----:B------:R-:W-:Y:S01]  /*01b0*/  IMAD R21, R10, -0x11, R21 ;  /* 0xffffffef0a157824 */ /* 0x000fe200078e0215 */
[----:B------:R-:W-:Y:S01]  /*01c0*/  LEA.HI.SX32 R9, R8, R9, 0x1d ;  /* 0x0000000908097211 */ /* 0x000fe200078feaff */
[----:B------:R-:W1:Y:S01]  /*01d0*/  LDC.64 R10, c[0x0][0x210] ;  /* 0x00008400ff0a7b82 */ /* 0x000e620000000a00 */
[----:B------:R-:W-:Y:S01]  /*01e0*/  LEA.HI.SX32 R7, R4, R7, 0x10 ;  /* 0x0000000704077211 */ /* 0x000fe200078f82ff */
[C---:B------:R-:W-:Y:S01]  /*01f0*/  IMAD.SHL.U32 R8, R21.reuse, 0x400, RZ ;  /* 0x0000040015087824 */ /* 0x040fe200078e00ff */
[----:B------:R-:W-:Y:S01]  /*0200*/  ISETP.GT.AND P4, PT, R21, -0x1, PT ;  /* 0xffffffff1500780c */ /* 0x000fe20003f84270 */
[----:B------:R-:W-:Y:S01]  /*0210*/  IMAD R4, R9, -0x11, R6 ;  /* 0xffffffef09047824 */ /* 0x000fe200078e0206 */
[----:B------:R-:W-:Y:S01]  /*0220*/  LEA R9, R21, 0x1, 0x1 ;  /* 0x0000000115097811 */ /* 0x000fe200078e08ff */
[----:B------:R-:W-:Y:S01]  /*0230*/  IMAD R8, R7, 0x88200, R8 ;  /* 0x0008820007087824 */ /* 0x000fe200078e0208 */
[----:B------:R-:W-:-:S02]  /*0240*/  LOP3.LUT R7, R5, 0xfffffe00, RZ, 0xc0, !PT ;  /* 0xfffffe0005077812 */ /* 0x000fc400078ec0ff */
[----:B------:R-:W-:Y:S01]  /*0250*/  ISETP.LT.AND P4, PT, R9, 0x21, P4 ;  /* 0x000000210900780c */ /* 0x000fe20002781270 */
[----:B------:R-:W-:Y:S01]  /*0260*/  VIADD R30, R8, 0x200 ;  /* 0x00000200081e7836 */ /* 0x000fe20000000000 */
[----:B------:R-:W-:Y:S01]  /*0270*/  LOP3.LUT R6, R4, R21, RZ, 0xfc, !PT ;  /* 0x0000001504067212 */ /* 0x000fe200078efcff */
[----:B------:R-:W-:Y:S01]  /*0280*/  IMAD.IADD R7, R0, 0x1, -R7 ;  /* 0x0000000100077824 */ /* 0x000fe200078e0a07 */
[----:B------:R-:W-:Y:S02]  /*0290*/  ISETP.GT.AND P1, PT, R4, -0x1, P4 ;  /* 0xffffffff0400780c */ /* 0x000fe40002724270 */
[----:B------:R-:W-:Y:S01]  /*02a0*/  ISETP.GT.AND P2, PT, R6, -0x1, !P0 ;  /* 0xffffffff0600780c */ /* 0x000fe20004744270 */
[C---:B------:R-:W-:Y:S01]  /*02b0*/  IMAD.IADD R5, R7.reuse, 0x1, R8 ;  /* 0x0000000107057824 */ /* 0x040fe200078e0208 */
[----:B------:R-:W-:Y:S01]  /*02c0*/  ISETP.LT.AND P1, PT, R0, 0x90800, P1 ;  /* 0x000908000000780c */ /* 0x000fe20000f21270 */
[----:B------:R-:W-:Y:S02]  /*02d0*/  IMAD.IADD R9, R7, 0x1, R30 ;  /* 0x0000000107097824 */ /* 0x000fe400078e021e */
[----:B------:R-:W-:-:S02]  /*02e0*/  IMAD R5, R4, 0x8400, R5 ;  /* 0x0000840004057824 */ /* 0x000fc400078e0205 */
[----:B------:R-:W-:Y:S02]  /*02f0*/  IMAD R9, R4, 0x8400, R9 ;  /* 0x0000840004097824 */ /* 0x000fe400078e0209 */
[----:B-1----:R-:W-:-:S04]  /*0300*/  IMAD.WIDE R24, R5, 0x4, R10 ;  /* 0x0000000405187825 */ /* 0x002fc800078e020a */
[----:B------:R-:W-:Y:S01]  /*0310*/  IMAD.WIDE R28, R9, 0x4, R10 ;  /* 0x00000004091c7825 */ /* 0x000fe200078e020a */
[----:B------:R-:W2:Y:S04]  /*0320*/  @P2 LDG.E.128 R16, desc[UR6][R24.64] ;  /* 0x0000000618102981 */ /* 0x000ea8000c1e1d00 */
[----:B------:R1:W3:Y:S02]  /*0330*/  @P1 LDG.E.128 R12, desc[UR6][R28.64] ;  /* 0x000000061c0c1981 */ /* 0x0002e4000c1e1d00 */
[----:B-1----:R-:W-:Y:S01]  /*0340*/  VIADD R28, R8, 0x4200 ;  /* 0x00004200081c7836 */ /* 0x002fe20000000000 */
[----:B--2---:R-:W-:Y:S02]  /*0350*/  SEL R6, R19, 0xff800000, P2 ;  /* 0xff80000013067807 */ /* 0x004fe40001000000 */
[----:B------:R-:W-:-:S02]  /*0360*/  SEL R9, R18, 0xff800000, P2 ;  /* 0xff80000012097807 */ /* 0x000fc40001000000 */
[----:B---3--:R-:W-:Y:S02]  /*0370*/  SEL R27, R15, 0xff800000, P1 ;  /* 0xff8000000f1b7807 */ /* 0x008fe40000800000 */
[----:B------:R-:W-:Y:S02]  /*0380*/  SEL R22, R14, 0xff800000, P1 ;  /* 0xff8000000e167807 */ /* 0x000fe40000800000 */
[C---:B------:R-:W-:Y:S02]  /*0390*/  FSETP.GT.AND P5, PT, R27.reuse, R6, PT ;  /* 0x000000061b00720b */ /* 0x040fe40003fa4000 */
[----:B------:R-:W-:Y:S02]  /*03a0*/  FSETP.GT.AND P3, PT, R22, R9, PT ;  /* 0x000000091600720b */ /* 0x000fe40003f64000 */
[----:B------:R-:W-:Y:S02]  /*03b0*/  FSETP.NAN.AND P0, PT, R27, R27, PT ;  /* 0x0000001b1b00720b */ /* 0x000fe40003f08000 */
[----:B------:R-:W-:-:S02]  /*03c0*/  SEL R14, R17, 0xff800000, P2 ;  /* 0xff800000110e7807 */ /* 0x000fc40001000000 */
[----:B------:R-:W-:Y:S02]  /*03d0*/  SEL R25, R13, 0xff800000, P1 ;  /* 0xff8000000d197807 */ /* 0x000fe40000800000 */
[----:B------:R-:W-:Y:S02]  /*03e0*/  SEL R13, R16, 0xff800000, P2 ;  /* 0xff800000100d7807 */ /* 0x000fe40001000000 */
[----:B------:R-:W-:Y:S02]  /*03f0*/  SEL R20, R12, 0xff800000, P1 ;  /* 0xff8000000c147807 */ /* 0x000fe40000800000 */
[----:B------:R-:W-:Y:S02]  /*0400*/  @!P5 SEL R27, R27, R6, P0 ;  /* 0x000000061b1bd207 */ /* 0x000fe40000000000 */
[----:B------:R-:W-:Y:S02]  /*0410*/  FSETP.NAN.AND P0, PT, R22, R22, PT ;  /* 0x000000161600720b */ /* 0x000fe40003f08000 */
[----:B------:R-:W-:-:S02]  /*0420*/  P2R R6, PR, RZ, 0x8 ;  /* 0x00000008ff067803 */ /* 0x000fc40000000000 */
[----:B------:R-:W-:Y:S02]  /*0430*/  @!P3 SEL R22, R22, R9, P0 ;  /* 0x000000091616b207 */ /* 0x000fe40000000000 */
[C---:B------:R-:W-:Y:S02]  /*0440*/  FSETP.GT.AND P3, PT, R25.reuse, R14, PT ;  /* 0x0000000e1900720b */ /* 0x040fe40003f64000 */
[----:B------:R-:W-:Y:S02]  /*0450*/  FSETP.NAN.AND P0, PT, R25, R25, PT ;  /* 0x000000191900720b */ /* 0x000fe40003f08000 */
[----:B------:R-:W-:Y:S02]  /*0460*/  P2R R9, PR, RZ, 0x8 ;  /* 0x00000008ff097803 */ /* 0x000fe40000000000 */
[----:B------:R-:W-:Y:S02]  /*0470*/  LEA R12, R4, 0x1, 0x1 ;  /* 0x00000001040c7811 */ /* 0x000fe400078e08ff */
[----:B------:R-:W-:-:S05]  /*0480*/  P2R R5, PR, RZ, 0x20 ;  /* 0x00000020ff057803 */ /* 0x000fca0000000000 */
[----:B------:R-:W-:Y:S02]  /*0490*/  @!P3 SEL R25, R25, R14, P0 ;  /* 0x0000000e1919b207 */ /* 0x000fe40000000000 */
[----:B------:R-:W-:Y:S02]  /*04a0*/  CS2R R14, SRZ ;  /* 0x00000000000e7805 */ /* 0x000fe4000001ff00 */
[C---:B------:R-:W-:Y:S02]  /*04b0*/  FSETP.GT.AND P3, PT, R20.reuse, R13, PT ;  /* 0x0000000d1400720b */ /* 0x040fe40003f64000 */
[----:B------:R-:W-:Y:S02]  /*04c0*/  FSETP.NAN.AND P0, PT, R20, R20, PT ;  /* 0x000000141400720b */ /* 0x000fe40003f08000 */
[----:B------:R-:W-:-:S09]  /*04d0*/  P2R R16, PR, RZ, 0x8 ;  /* 0x00000008ff107803 */ /* 0x000fd20000000000 */
[----:B------:R-:W-:Y:S01]  /*04e0*/  @!P3 SEL R20, R20, R13, P0 ;  /* 0x0000000d1414b207 */ /* 0x000fe20000000000 */
[----:B------:R-:W-:Y:S01]  /*04f0*/  IMAD.IADD R13, R7, 0x1, R28 ;  /* 0x00000001070d7824 */ /* 0x000fe200078e021c */
[----:B------:R-:W-:-:S03]  /*0500*/  ISETP.GT.AND P3, PT, R4, -0x1, PT ;  /* 0xffffffff0400780c */ /* 0x000fc60003f64270 */
[----:B------:R-:W-:Y:S01]  /*0510*/  IMAD R19, R4, 0x8400, R13 ;  /* 0x0000840004137824 */ /* 0x000fe200078e020d */
[----:B------:R-:W-:Y:S02]  /*0520*/  ISETP.LT.AND P3, PT, R12, 0x21, P3 ;  /* 0x000000210c00780c */ /* 0x000fe40001f61270 */
[----:B------:R-:W-:Y:S01]  /*0530*/  CS2R R12, SRZ ;  /* 0x00000000000c7805 */ /* 0x000fe2000001ff00 */
[----:B------:R-:W-:Y:S01]  /*0540*/  IMAD.WIDE R18, R19, 0x4, R10 ;  /* 0x0000000413127825 */ /* 0x000fe200078e020a */
[----:B------:R-:W-:-:S04]  /*0550*/  ISETP.GT.AND P0, PT, R21, -0x1, P3 ;  /* 0xffffffff1500780c */ /* 0x000fc80001f04270 */
[----:B------:R-:W-:-:S13]  /*0560*/  ISETP.LT.AND P0, PT, R0, 0x90800, P0 ;  /* 0x000908000000780c */ /* 0x000fda0000701270 */
[----:B------:R-:W2:Y:S01]  /*0570*/  @P0 LDG.E.128 R12, desc[UR6][R18.64] ;  /* 0x00000006120c0981 */ /* 0x000ea2000c1e1d00 */
[----:B------:R-:W-:-:S04]  /*0580*/  LOP3.LUT R26, R3, 0x4, R26, 0xfe, !PT ;  /* 0x00000004031a7812 */ /* 0x000fc800078efe1a */
[----:B------:R-:W-:-:S04]  /*0590*/  LEA.HI R23, R23, R26, RZ, 0x9 ;  /* 0x0000001a17177211 */ /* 0x000fc800078f48ff */
[----:B------:R-:W-:-:S05]  /*05a0*/  LOP3.LUT R23, R23, 0xfffffe00, RZ, 0xc0, !PT ;  /* 0xfffffe0017177812 */ /* 0x000fca00078ec0ff */
[----:B------:R-:W-:Y:S01]  /*05b0*/  IMAD.IADD R23, R26, 0x1, -R23 ;  /* 0x000000011a177824 */ /* 0x000fe200078e0a17 */
[----:B--2---:R-:W-:-:S04]  /*05c0*/  SEL R21, R12, 0xff800000, P0 ;  /* 0xff8000000c157807 */ /* 0x004fc80000000000 */
[-C--:B------:R-:W-:Y:S02]  /*05d0*/  FSETP.NAN.AND P5, PT, R21, R21.reuse, PT ;  /* 0x000000151500720b */ /* 0x080fe40003fa8000 */
[----:B------:R-:W-:-:S04]  /*05e0*/  FSETP.GEU.AND P6, PT, R20, R21, PT ;  /* 0x000000151400720b */ /* 0x000fc80003fce000 */
[----:B------:R-:W-:-:S07]  /*05f0*/  P2R R17, PR, RZ, 0x40 ;  /* 0x00000040ff117803 */ /* 0x000fce0000000000 */
[----:B------:R-:W-:Y:S02]  /*0600*/  @!P5 SEL R21, R21, R20, !P6 ;  /* 0x000000141515d207 */ /* 0x000fe40007000000 */
[----:B------:R-:W-:Y:S01]  /*0610*/  SEL R20, R13, 0xff800000, P0 ;  /* 0xff8000000d147807 */ /* 0x000fe20000000000 */
[----:B------:R-:W-:-:S03]  /*0620*/  IMAD.IADD R13, R23, 0x1, R8 ;  /* 0x00000001170d7824 */ /* 0x000fc600078e0208 */
[-C--:B------:R-:W-:Y:S02]  /*0630*/  FSETP.NAN.AND P5, PT, R20, R20.reuse, PT ;  /* 0x000000141400720b */ /* 0x080fe40003fa8000 */
[----:B------:R-:W-:-:S04]  /*0640*/  FSETP.GEU.AND P6, PT, R25, R20, PT ;  /* 0x000000141900720b */ /* 0x000fc80003fce000 */
[----:B------:R-:W-:-:S07]  /*0650*/  P2R R18, PR, RZ, 0x40 ;  /* 0x00000040ff127803 */ /* 0x000fce0000000000 */
[----:B------:R-:W-:Y:S02]  /*0660*/  @!P5 SEL R20, R20, R25, !P6 ;  /* 0x000000191414d207 */ /* 0x000fe40007000000 */
[----:B------:R-:W-:-:S04]  /*0670*/  SEL R25, R14, 0xff800000, P0 ;  /* 0xff8000000e197807 */ /* 0x000fc80000000000 */
[-C--:B------:R-:W-:Y:S02]  /*0680*/  FSETP.NAN.AND P5, PT, R25, R25.reuse, PT ;  /* 0x000000191900720b */ /* 0x080fe40003fa8000 */
[----:B------:R-:W-:-:S04]  /*0690*/  FSETP.GEU.AND P6, PT, R22, R25, PT ;  /* 0x000000191600720b */ /* 0x000fc80003fce000 */
[----:B------:R-:W-:-:S07]  /*06a0*/  P2R R19, PR, RZ, 0x40 ;  /* 0x00000040ff137803 */ /* 0x000fce0000000000 */
[----:B------:R-:W-:Y:S02]  /*06b0*/  @!P5 SEL R25, R25, R22, !P6 ;  /* 0x000000161919d207 */ /* 0x000fe40007000000 */
[----:B------:R-:W-:Y:S02]  /*06c0*/  SEL R22, R15, 0xff800000, P0 ;  /* 0xff8000000f167807 */ /* 0x000fe40000000000 */
[----:B------:R-:W-:Y:S02]  /*06d0*/  CS2R R14, SRZ ;  /* 0x00000000000e7805 */ /* 0x000fe4000001ff00 */
[-C--:B------:R-:W-:Y:S02]  /*06e0*/  FSETP.NAN.AND P5, PT, R22, R22.reuse, PT ;  /* 0x000000161600720b */ /* 0x080fe40003fa8000 */
[----:B------:R-:W-:-:S04]  /*06f0*/  FSETP.GEU.AND P6, PT, R27, R22, PT ;  /* 0x000000161b00720b */ /* 0x000fc80003fce000 */
[----:B------:R-:W-:-:S07]  /*0700*/  P2R R24, PR, RZ, 0x40 ;  /* 0x00000040ff187803 */ /* 0x000fce0000000000 */
[----:B------:R-:W-:Y:S01]  /*0710*/  @!P5 SEL R22, R22, R27, !P6 ;  /* 0x0000001b1616d207 */ /* 0x000fe20007000000 */
[----:B------:R-:W-:Y:S01]  /*0720*/  IMAD R27, R4, 0x8400, R13 ;  /* 0x00008400041b7824 */ /* 0x000fe200078e020d */
[----:B------:R-:W-:-:S03]  /*0730*/  CS2R R12, SRZ ;  /* 0x00000000000c7805 */ /* 0x000fc6000001ff00 */
[----:B------:R-:W-:-:S05]  /*0740*/  IMAD.WIDE R26, R27, 0x4, R10 ;  /* 0x000000041b1a7825 */ /* 0x000fca00078e020a */
[----:B------:R-:W2:Y:S02]  /*0750*/  @P2 LDG.E.128 R12, desc[UR6][R26.64] ;  /* 0x000000061a0c2981 */ /* 0x000ea4000c1e1d00 */
[----:B--2---:R-:W-:Y:S01]  /*0760*/  SEL R34, R13, 0xff800000, P2 ;  /* 0xff8000000d227807 */ /* 0x004fe20001000000 */
[----:B------:R-:W-:Y:S01]  /*0770*/  IMAD.IADD R13, R23, 0x1, R30 ;  /* 0x00000001170d7824 */ /* 0x000fe200078e021e */
[----:B------:R-:W-:Y:S02]  /*0780*/  SEL R31, R12, 0xff800000, P2 ;  /* 0xff8000000c1f7807 */ /* 0x000fe40001000000 */
[----:B------:R-:W-:Y:S01]  /*0790*/  SEL R37, R14, 0xff800000, P2 ;  /* 0xff8000000e257807 */ /* 0x000fe20001000000 */
[----:B------:R-:W-:Y:S01]  /*07a0*/  IMAD R29, R4, 0x8400, R13 ;  /* 0x00008400041d7824 */ /* 0x000fe200078e020d */
[----:B------:R-:W-:Y:S02]  /*07b0*/  SEL R40, R15, 0xff800000, P2 ;  /* 0xff8000000f287807 */ /* 0x000fe40001000000 */
[----:B------:R-:W-:-:S02]  /*07c0*/  CS2R R12, SRZ ;  /* 0x00000000000c7805 */ /* 0x000fc4000001ff00 */
[----:B------:R-:W-:Y:S01]  /*07d0*/  CS2R R14, SRZ ;  /* 0x00000000000e7805 */ /* 0x000fe2000001ff00 */
[----:B------:R-:W-:-:S05]  /*07e0*/  IMAD.WIDE R26, R29, 0x4, R10 ;  /* 0x000000041d1a7825 */ /* 0x000fca00078e020a */
[----:B------:R-:W2:Y:S02]  /*07f0*/  @P1 LDG.E.128 R12, desc[UR6][R26.64] ;  /* 0x000000061a0c1981 */ /* 0x000ea4000c1e1d00 */
[----:B--2---:R-:W-:Y:S02]  /*0800*/  SEL R32, R14, 0xff800000, P1 ;  /* 0xff8000000e207807 */ /* 0x004fe40000800000 */
[----:B------:R-:W-:Y:S01]  /*0810*/  SEL R33, R13, 0xff800000, P1 ;  /* 0xff8000000d217807 */ /* 0x000fe20000800000 */
[----:B------:R-:W-:Y:S01]  /*0820*/  IMAD.IADD R13, R23, 0x1, R28 ;  /* 0x00000001170d7824 */ /* 0x000fe200078e021c */
[----:B------:R-:W-:Y:S02]  /*0830*/  FSETP.GT.AND P6, PT, R32, R37, PT ;  /* 0x000000252000720b */ /* 0x000fe40003fc4000 */
[----:B------:R-:W-:Y:S02]  /*0840*/  FSETP.GT.AND P2, PT, R33, R34, PT ;  /* 0x000000222100720b */ /* 0x000fe40003f44000 */
[----:B------:R-:W-:-:S02]  /*0850*/  SEL R38, R12, 0xff800000, P1 ;  /* 0xff8000000c267807 */ /* 0x000fc40000800000 */
[----:B------:R-:W-:Y:S02]  /*0860*/  SEL R39, R15, 0xff800000, P1 ;  /* 0xff8000000f277807 */ /* 0x000fe40000800000 */
[----:B------:R-:W-:Y:S02]  /*0870*/  CS2R R14, SRZ ;  /* 0x00000000000e7805 */ /* 0x000fe4000001ff00 */
[C---:B------:R-:W-:Y:S02]  /*0880*/  FSETP.NAN.AND P1, PT, R32.reuse, R32, PT ;  /* 0x000000202000720b */ /* 0x040fe40003f28000 */
[----:B------:R-:W-:Y:S02]  /*0890*/  P2R R36, PR, RZ, 0x4 ;  /* 0x00000004ff247803 */ /* 0x000fe40000000000 */
[----:B------:R-:W-:Y:S02]  /*08a0*/  P2R R35, PR, RZ, 0x40 ;  /* 0x00000040ff237803 */ /* 0x000fe40000000000 */
[----:B------:R-:W-:-:S02]  /*08b0*/  @!P6 SEL R32, R32, R37, P1 ;  /* 0x000000252020e207 */ /* 0x000fc40000800000 */
[----:B------:R-:W-:-:S04]  /*08c0*/  FSETP.NAN.AND P1, PT, R33, R33, PT ;  /* 0x000000212100720b */ /* 0x000fc80003f28000 */
[----:B------:R-:W-:Y:S02]  /*08d0*/  @!P2 SEL R33, R33, R34, P1 ;  /* 0x000000222121a207 */ /* 0x000fe40000800000 */
[C---:B------:R-:W-:Y:S02]  /*08e0*/  FSETP.GT.AND P2, PT, R38.reuse, R31, PT ;  /* 0x0000001f2600720b */ /* 0x040fe40003f44000 */
[----:B------:R-:W-:Y:S02]  /*08f0*/  FSETP.NAN.AND P1, PT, R38, R38, PT ;  /* 0x000000262600720b */ /* 0x000fe40003f28000 */
[----:B------:R-:W-:-:S09]  /*0900*/  P2R R37, PR, RZ, 0x4 ;  /* 0x00000004ff257803 */ /* 0x000fd20000000000 */
[----:B------:R-:W-:Y:S01]  /*0910*/  @!P2 SEL R38, R38, R31, P1 ;  /* 0x0000001f2626a207 */ /* 0x000fe20000800000 */
[----:B------:R-:W-:Y:S01]  /*0920*/  IMAD R31, R4, 0x8400, R13 ;  /* 0x00008400041f7824 */ /* 0x000fe200078e020d */
[----:B------:R-:W-:Y:S02]  /*0930*/  CS2R R12, SRZ ;  /* 0x00000000000c7805 */ /* 0x000fe4000001ff00 */
[-C--:B------:R-:W-:Y:S01]  /*0940*/  FSETP.GT.AND P2, PT, R39, R40.reuse, PT ;  /* 0x000000282700720b */ /* 0x080fe20003f44000 */
[----:B------:R-:W-:Y:S01]  /*0950*/  IMAD.WIDE R30, R31, 0x4, R10 ;  /* 0x000000041f1e7825 */ /* 0x000fe200078e020a */
[C---:B------:R-:W-:Y:S02]  /*0960*/  FSETP.NAN.AND P1, PT, R39.reuse, R39, PT ;  /* 0x000000272700720b */ /* 0x040fe40003f28000 */
[----:B------:R-:W-:Y:S02]  /*0970*/  P2R R34, PR, RZ, 0x4 ;  /* 0x00000004ff227803 */ /* 0x000fe40000000000 */
[----:B------:R-:W2:Y:S07]  /*0980*/  @P0 LDG.E.128 R12, desc[UR6][R30.64] ;  /* 0x000000061e0c0981 */ /* 0x000eae000c1e1d00 */
[----:B------:R-:W-:Y:S01]  /*0990*/  @!P2 SEL R39, R39, R40, P1 ;  /* 0x000000282727a207 */ /* 0x000fe20000800000 */
[----:B------:R-:W-:-:S04]  /*09a0*/  VIADD R40, R8, 0x4400 ;  /* 0x0000440008287836 */ /* 0x000fc80000000000 */
[----:B------:R-:W-:-:S04]  /*09b0*/  IMAD.IADD R7, R7, 0x1, R40 ;  /* 0x0000000107077824 */ /* 0x000fc800078e0228 */
[----:B------:R-:W-:Y:S01]  /*09c0*/  IMAD R7, R4, 0x8400, R7 ;  /* 0x0000840004077824 */ /* 0x000fe200078e0207 */
[----:B--2---:R-:W-:Y:S02]  /*09d0*/  SEL R27, R12, 0xff800000, P0 ;  /* 0xff8000000c1b7807 */ /* 0x004fe40000000000 */
[----:B------:R-:W-:Y:S02]  /*09e0*/  SEL R26, R13, 0xff800000, P0 ;  /* 0xff8000000d1a7807 */ /* 0x000fe40000000000 */
[----:B------:R-:W-:Y:S02]  /*09f0*/  SEL R29, R14, 0xff800000, P0 ;  /* 0xff8000000e1d7807 */ /* 0x000fe40000000000 */
[----:B------:R-:W-:Y:S02]  /*0a00*/  SEL R28, R15, 0xff800000, P0 ;  /* 0xff8000000f1c7807 */ /* 0x000fe40000000000 */
[----:B------:R-:W-:Y:S02]  /*0a10*/  FSETP.NAN.AND P0, PT, R27, R27, PT ;  /* 0x0000001b1b00720b */ /* 0x000fe40003f08000 */
[----:B------:R-:W-:-:S02]  /*0a20*/  FSETP.NAN.AND P2, PT, R26, R26, PT ;  /* 0x0000001a1a00720b */ /* 0x000fc40003f48000 */
[----:B------:R-:W-:-:S09]  /*0a30*/  FSETP.GEU.AND P1, PT, R38, R27, PT ;  /* 0x0000001b2600720b */ /* 0x000fd20003f2e000 */
[----:B------:R-:W-:Y:S02]  /*0a40*/  @!P0 SEL R27, R27, R38, !P1 ;  /* 0x000000261b1b8207 */ /* 0x000fe40004800000 */
[----:B------:R-:W-:-:S04]  /*0a50*/  FSETP.GEU.AND P0, PT, R33, R26, PT ;  /* 0x0000001a2100720b */ /* 0x000fc80003f0e000 */
[----:B------:R-:W-:Y:S02]  /*0a60*/  @!P2 SEL R26, R26, R33, !P0 ;  /* 0x000000211a1aa207 */ /* 0x000fe40004000000 */
[-C--:B------:R-:W-:Y:S02]  /*0a70*/  FSETP.NAN.AND P2, PT, R28, R28.reuse, PT ;  /* 0x0000001c1c00720b */ /* 0x080fe40003f48000 */
[----:B------:R-:W-:-:S04]  /*0a80*/  FSETP.GEU.AND P5, PT, R39, R28, PT ;  /* 0x0000001c2700720b */ /* 0x000fc80003fae000 */
[----:B------:R-:W-:-:S07]  /*0a90*/  P2R R33, PR, RZ, 0x20 ;  /* 0x00000020ff217803 */ /* 0x000fce0000000000 */
[----:B------:R-:W-:Y:S02]  /*0aa0*/  @!P2 SEL R28, R28, R39, !P5 ;  /* 0x000000271c1ca207 */ /* 0x000fe40006800000 */
[-C--:B------:R-:W-:Y:S02]  /*0ab0*/  FSETP.NAN.AND P5, PT, R29, R29.reuse, PT ;  /* 0x0000001d1d00720b */ /* 0x080fe40003fa8000 */
[----:B------:R-:W-:-:S11]  /*0ac0*/  FSETP.GEU.AND P2, PT, R32, R29, PT ;  /* 0x0000001d2000720b */ /* 0x000fd60003f4e000 */
[----:B------:R-:W-:Y:S02]  /*0ad0*/  @!P5 SEL R29, R29, R32, !P2 ;  /* 0x000000201d1dd207 */ /* 0x000fe40005000000 */
[----:B------:R-:W-:-:S04]  /*0ae0*/  PLOP3.LUT P5, PT, P3, P4, PT, 0x80, 0x0 ;  /* 0x000000000000781c */ /* 0x000fc80001fa9070 */
[----:B------:R-:W-:Y:S02]  /*0af0*/  ISETP.LT.AND P5, PT, R0, 0x90800, P5 ;  /* 0x000908000000780c */ /* 0x000fe40002fa1270 */
[----:B------:R-:W-:Y:S02]  /*0b00*/  CS2R R12, SRZ ;  /* 0x00000000000c7805 */ /* 0x000fe4000001ff00 */
[----:B------:R-:W-:Y:S01]  /*0b10*/  CS2R R14, SRZ ;  /* 0x00000000000e7805 */ /* 0x000fe2000001ff00 */
[----:B------:R-:W-:-:S08]  /*0b20*/  IMAD.WIDE R38, R7, 0x4, R10 ;  /* 0x0000000407267825 */ /* 0x000fd000078e020a */
[----:B------:R-:W2:Y:S01]  /*0b30*/  @P5 LDG.E.128 R12, desc[UR6][R38.64] ;  /* 0x00000006260c5981 */ /* 0x000ea2000c1e1d00 */
[----:B------:R-:W-:Y:S02]  /*0b40*/  P2R R31, PR, RZ, 0x1 ;  /* 0x00000001ff1f7803 */ /* 0x000fe40000000000 */
[----:B------:R-:W-:Y:S02]  /*0b50*/  P2R R32, PR, RZ, 0x4 ;  /* 0x00000004ff207803 */ /* 0x000fe40000000000 */
[----:B------:R-:W-:-:S04]  /*0b60*/  ISETP.NE.AND P2, PT, R18, RZ, PT ;  /* 0x000000ff1200720c */ /* 0x000fc80003f45270 */
[----:B------:R-:W-:Y:S02]  /*0b70*/  P2R R18, PR, RZ, 0x4 ;  /* 0x00000004ff127803 */ /* 0x000fe40000000000 */
[----:B------:R-:W-:-:S04]  /*0b80*/  ISETP.NE.AND P2, PT, R17, RZ, PT ;  /* 0x000000ff1100720c */ /* 0x000fc80003f45270 */
[----:B------:R-:W-:Y:S02]  /*0b90*/  P2R R17, PR, RZ, 0x4 ;  /* 0x00000004ff117803 */ /* 0x000fe40000000000 */
[----:B------:R-:W-:Y:S01]  /*0ba0*/  ISETP.NE.AND P2, PT, R34, RZ, PT ;  /* 0x000000ff2200720c */ /* 0x000fe20003f45270 */
[----:B------:R-:W-:-:S04]  /*0bb0*/  IMAD.IADD R23, R23, 0x1, R40 ;  /* 0x0000000117177824 */ /* 0x000fc800078e0228 */
[----:B------:R-:W-:-:S04]  /*0bc0*/  IMAD R23, R4, 0x8400, R23 ;  /* 0x0000840004177824 */ /* 0x000fc800078e0217 */
[----:B------:R-:W-:Y:S01]  /*0bd0*/  IMAD.WIDE R10, R23, 0x4, R10 ;  /* 0x00000004170a7825 */ /* 0x000fe200078e020a */
[----:B--2---:R-:W-:-:S04]  /*0be0*/  SEL R12, R12, 0xff800000, P5 ;  /* 0xff8000000c0c7807 */ /* 0x004fc80002800000 */
[-C--:B------:R-:W-:Y:S02]  /*0bf0*/  FSETP.NAN.AND P3, PT, R12, R12.reuse, PT ;  /* 0x0000000c0c00720b */ /* 0x080fe40003f68000 */
[----:B------:R-:W-:Y:S02]  /*0c00*/  FSETP.GEU.AND P0, PT, R21, R12, PT ;  /* 0x0000000c1500720b */ /* 0x000fe40003f0e000 */
[----:B------:R-:W-:-:S09]  /*0c10*/  SEL R13, R13, 0xff800000, P5 ;  /* 0xff8000000d0d7807 */ /* 0x000fd20002800000 */
[----:B------:R-:W-:Y:S02]  /*0c20*/  @!P3 SEL R12, R12, R21, !P0 ;  /* 0x000000150c0cb207 */ /* 0x000fe40004000000 */
[-C--:B------:R-:W-:Y:S02]  /*0c30*/  FSETP.NAN.AND P3, PT, R13, R13.reuse, PT ;  /* 0x0000000d0d00720b */ /* 0x080fe40003f68000 */
[----:B------:R-:W-:Y:S02]  /*0c40*/  P2R R38, PR, RZ, 0x1 ;  /* 0x00000001ff267803 */ /* 0x000fe40000000000 */
[----:B------:R-:W-:Y:S02]  /*0c50*/  FSETP.GEU.AND P0, PT, R20, R13, PT ;  /* 0x0000000d1400720b */ /* 0x000fe40003f0e000 */
[----:B------:R-:W-:-:S07]  /*0c60*/  SEL R14, R14, 0xff800000, P5 ;  /* 0xff8000000e0e7807 */ /* 0x000fce0002800000 */
        /* <DEDUP_REMOVED lines=8> */
[----:B------:R-:W-:-:S09]  /*0cf0*/  FSETP.GEU.AND P0, PT, R22, R15, PT ;  /* 0x0000000f1600720b */ /* 0x000fd20003f0e000 */
[----:B------:R-:W-:Y:S02]  /*0d00*/  @!P3 SEL R15, R15, R22, !P0 ;  /* 0x000000160f0fb207 */ /* 0x000fe40004000000 */
[----:B------:R-:W-:Y:S02]  /*0d10*/  P2R R22, PR, RZ, 0x4 ;  /* 0x00000004ff167803 */ /* 0x000fe40000000000 */
[----:B------:R-:W-:-:S04]  /*0d20*/  ISETP.NE.AND P2, PT, R35, RZ, PT ;  /* 0x000000ff2300720c */ /* 0x000fc80003f45270 */
[----:B------:R-:W-:Y:S02]  /*0d30*/  P2R R25, PR, RZ, 0x4 ;  /* 0x00000004ff197803 */ /* 0x000fe40000000000 */
[----:B------:R-:W-:-:S04]  /*0d40*/  ISETP.NE.AND P2, PT, R36, RZ, PT ;  /* 0x000000ff2400720c */ /* 0x000fc80003f45270 */
[----:B------:R-:W-:Y:S02]  /*0d50*/  P2R R34, PR, RZ, 0x4 ;  /* 0x00000004ff227803 */ /* 0x000fe40000000000 */
[----:B------:R-:W-:-:S04]  /*0d60*/  ISETP.NE.AND P2, PT, R37, RZ, PT ;  /* 0x000000ff2500720c */ /* 0x000fc80003f45270 */
[----:B------:R-:W-:Y:S02]  /*0d70*/  P2R R35, PR, RZ, 0x4 ;  /* 0x00000004ff237803 */ /* 0x000fe40000000000 */
[----:B------:R-:W-:Y:S02]  /*0d80*/  ISETP.NE.AND P2, PT, R5, RZ, PT ;  /* 0x000000ff0500720c */ /* 0x000fe40003f45270 */
[----:B------:R-:W-:Y:S02]  /*0d90*/  CS2R R4, SRZ ;  /* 0x0000000000047805 */ /* 0x000fe4000001ff00 */
[----:B------:R-:W-:Y:S02]  /*0da0*/  P2R R36, PR, RZ, 0x4 ;  /* 0x00000004ff247803 */ /* 0x000fe40000000000 */
[----:B------:R-:W-:Y:S02]  /*0db0*/  ISETP.NE.AND P2, PT, R6, RZ, PT ;  /* 0x000000ff0600720c */ /* 0x000fe40003f45270 */
[----:B------:R-:W-:-:S06]  /*0dc0*/  CS2R R6, SRZ ;  /* 0x0000000000067805 */ /* 0x000fcc000001ff00 */
[----:B------:R-:W2:Y:S01]  /*0dd0*/  @P5 LDG.E.128 R4, desc[UR6][R10.64] ;  /* 0x000000060a045981 */ /* 0x000ea2000c1e1d00 */
[----:B------:R-:W-:Y:S02]  /*0de0*/  P2R R37, PR, RZ, 0x4 ;  /* 0x00000004ff257803 */ /* 0x000fe40000000000 */
[----:B------:R-:W-:-:S04]  /*0df0*/  ISETP.NE.AND P2, PT, R9, RZ, PT ;  /* 0x000000ff0900720c */ /* 0x000fc80003f45270 */
[----:B------:R-:W-:Y:S02]  /*0e00*/  P2R R9, PR, RZ, 0x4 ;  /* 0x00000004ff097803 */ /* 0x000fe40000000000 */
[----:B------:R-:W-:-:S04]  /*0e10*/  ISETP.NE.AND P2, PT, R16, RZ, PT ;  /* 0x000000ff1000720c */ /* 0x000fc80003f45270 */
[----:B------:R-:W-:Y:S02]  /*0e20*/  P2R R16, PR, RZ, 0x4 ;  /* 0x00000004ff107803 */ /* 0x000fe40000000000 */
[----:B------:R-:W-:Y:S02]  /*0e30*/  P2R R30, PR, RZ, 0x2 ;  /* 0x00000002ff1e7803 */ /* 0x000fe40000000000 */
[----:B------:R-:W-:Y:S02]  /*0e40*/  ISETP.NE.AND P1, PT, R24, RZ, PT ;  /* 0x000000ff1800720c */ /* 0x000fe40003f25270 */
[----:B------:R-:W-:Y:S02]  /*0e50*/  P2R R21, PR, RZ, 0x1 ;  /* 0x00000001ff157803 */ /* 0x000fe40000000000 */
[----:B------:R-:W-:Y:S01]  /*0e60*/  ISETP.NE.AND P0, PT, R19, RZ, PT ;  /* 0x000000ff1300720c */ /* 0x000fe20003f05270 */
[----:B------:R-:W1:Y:S01]  /*0e70*/  S2UR UR5, SR_CgaCtaId ;  /* 0x00000000000579c3 */ /* 0x000e620000008800 */
[----:B------:R-:W-:Y:S01]  /*0e80*/  UMOV UR4, 0x400 ;  /* 0x0000040000047882 */ /* 0x000fe20000000000 */
[----:B------:R-:W-:Y:S01]  /*0e90*/  IMAD.SHL.U32 R2, R2, 0x4, RZ ;  /* 0x0000000402027824 */ /* 0x000fe200078e00ff */
[----:B-1----:R-:W-:-:S04]  /*0ea0*/  UPRMT UR4, UR5, 0x654, UR4 ;  /* 0x0000065405047896 */ /* 0x002fc80008000004 */
[----:B------:R-:W-:Y:S02]  /*0eb0*/  LOP3.LUT R2, R2, 0x1fc, RZ, 0xc0, !PT ;  /* 0x000001fc02027812 */ /* 0x000fe400078ec0ff */
[----:B--2---:R-:W-:Y:S02]  /*0ec0*/  SEL R4, R4, 0xff800000, P5 ;  /* 0xff80000004047807 */ /* 0x004fe40002800000 */
[----:B------:R-:W-:Y:S02]  /*0ed0*/  SEL R5, R5, 0xff800000, P5 ;  /* 0xff80000005057807 */ /* 0x000fe40002800000 */
[-C--:B------:R-:W-:Y:S02]  /*0ee0*/  FSETP.NAN.AND P4, PT, R4, R4.reuse, PT ;  /* 0x000000040400720b */ /* 0x080fe40003f88000 */
[----:B------:R-:W-:Y:S02]  /*0ef0*/  FSETP.NAN.AND P6, PT, R5, R5, PT ;  /* 0x000000050500720b */ /* 0x000fe40003fc8000 */
[----:B------:R-:W-:-:S02]  /*0f00*/  FSETP.GEU.AND P3, PT, R27, R4, PT ;  /* 0x000000041b00720b */ /* 0x000fc40003f6e000 */
[----:B------:R-:W-:-:S07]  /*0f10*/  SEL R6, R6, 0xff800000, P5 ;  /* 0xff80000006067807 */ /* 0x000fce0002800000 */
[----:B------:R-:W-:Y:S02]  /*0f20*/  @!P4 SEL R4, R4, R27, !P3 ;  /* 0x0000001b0404c207 */ /* 0x000fe40005800000 */
[----:B------:R-:W-:Y:S02]  /*0f30*/  FSETP.GEU.AND P4, PT, R26, R5, PT ;  /* 0x000000051a00720b */ /* 0x000fe40003f8e000 */
[----:B------:R-:W-:Y:S02]  /*0f40*/  SEL R7, R7, 0xff800000, P5 ;  /* 0xff80000007077807 */ /* 0x000fe40002800000 */
[----:B------:R-:W-:Y:S02]  /*0f50*/  @!P6 SEL R5, R5, R26, !P4 ;  /* 0x0000001a0505e207 */ /* 0x000fe40006000000 */
[----:B------:R-:W-:Y:S02]  /*0f60*/  FSETP.NAN.AND P6, PT, R6, R6, PT ;  /* 0x000000060600720b */ /* 0x000fe40003fc8000 */
[----:B------:R-:W-:-:S02]  /*0f70*/  FSETP.NAN.AND P2, PT, R7, R7, PT ;  /* 0x000000070700720b */ /* 0x000fc40003f48000 */
[----:B------:R-:W-:-:S09]  /*0f80*/  FSETP.GEU.AND P5, PT, R29, R6, PT ;  /* 0x000000061d00720b */ /* 0x000fd20003fae000 */
[----:B------:R-:W-:Y:S02]  /*0f90*/  @!P6 SEL R6, R6, R29, !P5 ;  /* 0x0000001d0606e207 */ /* 0x000fe40006800000 */
[----:B------:R-:W-:-:S04]  /*0fa0*/  FSETP.GEU.AND P6, PT, R28, R7, PT ;  /* 0x000000071c00720b */ /* 0x000fc80003fce000 */
[----:B------:R-:W-:Y:S02]  /*0fb0*/  @!P2 SEL R7, R7, R28, !P6 ;  /* 0x0000001c0707a207 */ /* 0x000fe40007000000 */
[----:B------:R-:W-:-:S04]  /*0fc0*/  ISETP.NE.AND P2, PT, R16, RZ, PT ;  /* 0x000000ff1000720c */ /* 0x000fc80003f45270 */
[----:B------:R-:W-:Y:S02]  /*0fd0*/  SEL R10, RZ, 0x1, !P2 ;  /* 0x00000001ff0a7807 */ /* 0x000fe40005000000 */
        /* <DEDUP_REMOVED lines=15> */
[----:B------:R-:W-:Y:S02]  /*10d0*/  SEL R10, R10, 0x2, P2 ;  /* 0x000000020a0a7807 */ /* 0x000fe40001000000 */
[----:B------:R-:W-:Y:S02]  /*10e0*/  ISETP.NE.AND P2, PT, R18, RZ, PT ;  /* 0x000000ff1200720c */ /* 0x000fe40003f45270 */
[----:B------:R-:W-:Y:S02]  /*10f0*/  SEL R25, R23, 0x2, P1 ;  /* 0x0000000217197807 */ /* 0x000fe40000800000 */
[----:B------:R-:W-:Y:S02]  /*1100*/  SEL R22, R16, 0x2, P0 ;  /* 0x0000000210167807 */ /* 0x000fe40000000000 */
[----:B------:R-:W-:Y:S02]  /*1110*/  ISETP.NE.AND P1, PT, R30, RZ, PT ;  /* 0x000000ff1e00720c */ /* 0x000fe40003f25270 */
[----:B------:R-:W-:-:S02]  /*1120*/  SEL R9, R9, 0x2, P2 ;  /* 0x0000000209097807 */ /* 0x000fc40001000000 */
[----:B------:R-:W-:Y:S02]  /*1130*/  ISETP.NE.AND P0, PT, R31, RZ, PT ;  /* 0x000000ff1f00720c */ /* 0x000fe40003f05270 */
[----:B------:R-:W-:Y:S02]  /*1140*/  ISETP.NE.AND P2, PT, R32, RZ, PT ;  /* 0x000000ff2000720c */ /* 0x000fe40003f45270 */
[----:B------:R-:W-:Y:S02]  /*1150*/  SEL R23, R24, 0x2, P1 ;  /* 0x0000000218177807 */ /* 0x000fe40000800000 */
[----:B------:R-:W-:Y:S02]  /*1160*/  SEL R24, R26, 0x2, P0 ;  /* 0x000000021a187807 */ /* 0x000fe40000000000 */
[----:B------:R-:W-:Y:S02]  /*1170*/  SEL R26, R27, 0x2, P2 ;  /* 0x000000021b1a7807 */ /* 0x000fe40001000000 */
[----:B------:R-:W-:-:S02]  /*1180*/  ISETP.NE.AND P2, PT, R8, RZ, PT ;  /* 0x000000ff0800720c */ /* 0x000fc40003f45270 */
[----:B------:R-:W1:Y:S01]  /*1190*/  S2R R8, SR_TID.X ;  /* 0x0000000000087919 */ /* 0x000e620000002100 */
[----:B------:R-:W-:Y:S02]  /*11a0*/  P2R R11, PR, RZ, 0x8 ;  /* 0x00000008ff0b7803 */ /* 0x000fe40000000000 */
[----:B------:R-:W-:Y:S01]  /*11b0*/  ISETP.NE.AND P3, PT, R38, RZ, PT ;  /* 0x000000ff2600720c */ /* 0x000fe20003f65270 */
[----:B-1----:R-:W-:-:S05]  /*11c0*/  IMAD.SHL.U32 R8, R8, 0x8, RZ ;  /* 0x0000000808087824 */ /* 0x002fca00078e00ff */
[----:B------:R-:W-:-:S04]  /*11d0*/  LOP3.LUT R8, R8, 0x3f8, RZ, 0xc0, !PT ;  /* 0x000003f808087812 */ /* 0x000fc800078ec0ff */
[----:B------:R-:W-:-:S05]  /*11e0*/  LEA R32, R8, UR4, 0x2 ;  /* 0x0000000408207c11 */ /* 0x000fca000f8e10ff */
[----:B------:R-:W-:Y:S04]  /*11f0*/  STS.128 [R32], R12 ;  /* 0x0000000c20007388 */ /* 0x000fe80000000c00 */
[----:B------:R1:W-:Y:S01]  /*1200*/  STS.128 [R32+0x10], R4 ;  /* 0x0000100420007388 */ /* 0x0003e20000000c00 */
[----:B------:R-:W-:Y:S02]  /*1210*/  P2R R19, PR, RZ, 0x8 ;  /* 0x00000008ff137803 */ /* 0x000fe40000000000 */
[----:B------:R-:W-:Y:S02]  /*1220*/  ISETP.NE.AND P3, PT, R33, RZ, PT ;  /* 0x000000ff2100720c */ /* 0x000fe40003f65270 */
[----:B------:R-:W-:Y:S01]  /*1230*/  LEA R33, R2, UR4, 0x2 ;  /* 0x0000000402217c11 */ /* 0x000fe2000f8e10ff */
[----:B------:R-:W-:Y:S01]  /*1240*/  ULDC.64 UR4, c[0x0][0x218] ;  /* 0x0000860000047ab9 */ /* 0x000fe20000000a00 */
[----:B------:R-:W-:-:S02]  /*1250*/  SEL R27, R28, 0x2, P3 ;  /* 0x000000021c1b7807 */ /* 0x000fc40001800000 */
[----:B------:R-:W-:Y:S01]  /*1260*/  ISETP.NE.AND P3, PT, R19, RZ, PT ;  /* 0x000000ff1300720c */ /* 0x000fe20003f65270 */
[----:B------:R-:W-:Y:S01]  /*1270*/  BAR.SYNC.DEFER_BLOCKING 0x0 ;  /* 0x0000000000007b1d */ /* 0x000fe20000010000 */
[----:B------:R-:W-:Y:S02]  /*1280*/  SEL R31, R9, 0x3, P2 ;  /* 0x00000003091f7807 */ /* 0x000fe40001000000 */
[----:B------:R-:W-:Y:S02]  /*1290*/  SEL R28, R10, 0x3, P3 ;  /* 0x000000030a1c7807 */ /* 0x000fe40001800000 */
[----:B------:R-:W-:Y:S02]  /*12a0*/  ISETP.NE.AND P3, PT, R11, RZ, PT ;  /* 0x000000ff0b00720c */ /* 0x000fe40003f65270 */
[----:B------:R-:W-:Y:S02]  /*12b0*/  ISETP.NE.AND P1, PT, R21, RZ, PT ;  /* 0x000000ff1500720c */ /* 0x000fe40003f25270 */
[----:B------:R-:W-:-:S02]  /*12c0*/  ISETP.NE.AND P0, PT, R20, RZ, PT ;  /* 0x000000ff1400720c */ /* 0x000fc40003f05270 */
[----:B------:R-:W2:Y:S01]  /*12d0*/  LDC.64 R20, c[0x0][0x218] ;  /* 0x00008600ff147b82 */ /* 0x000ea20000000a00 */
[----:B------:R-:W3:Y:S04]  /*12e0*/  LDS.128 R8, [R33] ;  /* 0x0000000021087984 */ /* 0x000ee80000000c00 */
[----:B------:R-:W4:Y:S01]  /*12f0*/  LDS.128 R16, [R33+0x800] ;  /* 0x0008000021107984 */ /* 0x000f220000000c00 */
[----:B------:R-:W-:Y:S02]  /*1300*/  LOP3.LUT R29, R3, R2, RZ, 0xfc, !PT ;  /* 0x00000002031d7212 */ /* 0x000fe400078efcff */
[----:B------:R-:W-:Y:S02]  /*1310*/  LOP3.LUT R30, R3, 0x200, R2, 0xfe, !PT ;  /* 0x00000200031e7812 */ /* 0x000fe400078efe02 */
[----:B------:R-:W-:-:S02]  /*1320*/  SEL R22, R22, 0x3, P0 ;  /* 0x0000000316167807 */ /* 0x000fc40000000000 */
[----:B------:R-:W-:Y:S02]  /*1330*/  ISETP.GE.AND P0, PT, R29, 0x90800, PT ;  /* 0x000908001d00780c */ /* 0x000fe40003f06270 */
[----:B------:R-:W-:Y:S02]  /*1340*/  SEL R23, R23, 0x3, P3 ;  /* 0x0000000317177807 */ /* 0x000fe40001800000 */
[----:B------:R-:W-:Y:S02]  /*1350*/  ISETP.GE.AND P2, PT, R30, 0x90800, PT ;  /* 0x000908001e00780c */ /* 0x000fe40003f46270 */
[----:B------:R-:W-:Y:S02]  /*1360*/  SEL R25, R25, 0x3, P1 ;  /* 0x0000000319197807 */ /* 0x000fe40000800000 */
[----:B------:R-:W-:Y:S02]  /*1370*/  ISETP.GE.AND P3, PT, R0, 0x90800, PT ;  /* 0x000908000000780c */ /* 0x000fe40003f66270 */
[----:B------:R-:W-:-:S02]  /*1380*/  SHF.R.S32.HI R34, RZ, 0x1f, R3 ;  /* 0x0000001fff227819 */ /* 0x000fc40000011403 */
[C---:B------:R-:W-:Y:S01]  /*1390*/  LEA R2, P1, R29.reuse, UR4, 0x2 ;  /* 0x000000041d027c11 */ /* 0x040fe2000f8210ff */
[C---:B--2---:R-:W-:Y:S01]  /*13a0*/  IMAD.WIDE R20, R29.reuse, 0x4, R20 ;  /* 0x000000041d147825 */ /* 0x044fe200078e0214 */
[----:B------:R-:W-:Y:S02]  /*13b0*/  SEL R24, R24, 0x3, P4 ;  /* 0x0000000318187807 */ /* 0x000fe40002000000 */
[----:B------:R-:W-:Y:S01]  /*13c0*/  LEA.HI.X R3, R29, UR5, R34, 0x2, P1 ;  /* 0x000000051d037c11 */ /* 0x000fe200088f1422 */
[----:B------:R-:W-:Y:S01]  /*13d0*/  ULDC.64 UR4, c[0x0][0x220] ;  /* 0x0000880000047ab9 */ /* 0x000fe20000000a00 */
[----:B------:R-:W-:Y:S02]  /*13e0*/  SEL R26, R26, 0x3, P5 ;  /* 0x000000031a1a7807 */ /* 0x000fe40002800000 */
[----:B------:R-:W-:Y:S02]  /*13f0*/  SEL R27, R27, 0x3, P6 ;  /* 0x000000031b1b7807 */ /* 0x000fe40003000000 */
[----:B-1----:R-:W-:-:S02]  /*1400*/  IADD3 R4, P1, R0, UR4, RZ ;  /* 0x0000000400047c10 */ /* 0x002fc4000ff3e0ff */
[----:B------:R-:W-:Y:S02]  /*1410*/  PRMT R31, R28, 0x3340, R31 ;  /* 0x000033401c1f7816 */ /* 0x000fe4000000001f */
[----:B------:R-:W-:Y:S02]  /*1420*/  PRMT R22, R22, 0x3340, R25 ;  /* 0x0000334016167816 */ /* 0x000fe40000000019 */
[----:B------:R-:W-:Y:S01]  /*1430*/  PRMT R23, R23, 0x3340, R24 ;  /* 0x0000334017177816 */ /* 0x000fe20000000018 */
[----:B---3--:R1:W-:Y:S01]  /*1440*/  @!P0 STG.E.128 desc[UR6][R20.64], R8 ;  /* 0x0000000814008986 */ /* 0x0083e2000c101d06 */
[----:B------:R-:W-:Y:S02]  /*1450*/  PRMT R26, R26, 0x3340, R27 ;  /* 0x000033401a1a7816 */ /* 0x000fe4000000001b */
[----:B------:R-:W-:Y:S01]  /*1460*/  LEA.HI.X.SX32 R5, R0, UR5, 0x1, P1 ;  /* 0x0000000500057c11 */ /* 0x000fe200088f0eff */
[----:B----4-:R1:W-:Y:S01]  /*1470*/  @!P2 STG.E.128 desc[UR6][R2.64+0x800], R16 ;  /* 0x000800100200a986 */ /* 0x0103e2000c101d06 */
[----:B------:R-:W-:-:S02]  /*1480*/  PRMT R22, R31, 0x5410, R22 ;  /* 0x000054101f167816 */ /* 0x000fc40000000016 */
[----:B------:R-:W-:Y:S01]  /*1490*/  PRMT R23, R23, 0x5410, R26 ;  /* 0x0000541017177816 */ /* 0x000fe2000000001a */
[----:B------:R-:W-:Y:S06]  /*14a0*/  @P3 EXIT ;  /* 0x000000000000394d */ /* 0x000fec0003800000 */
[----:B------:R-:W-:Y:S01]  /*14b0*/  STG.E.64 desc[UR6][R4.64], R22 ;  /* 0x0000001604007986 */ /* 0x000fe2000c101b06 */
[----:B------:R-:W-:Y:S05]  /*14c0*/  EXIT ;  /* 0x000000000000794d */ /* 0x000fea0003800000 */
.L_x_0:
[----:B------:R-:W-:-:S00]  /*14d0*/  BRA `(.L_x_0) ;  /* 0xfffffffc00fc7947 */ /* 0x000fc0000383ffff */
[----:B------:R-:W-:-:S00]  /*14e0*/  NOP ;  /* 0x0000000000007918 */ /* 0x000fc00000000000 */
        /* <DEDUP_REMOVED lines=9> */
.L_x_1:


//--------------------- .nv.shared.triton_poi_fused_max_pool2d_with_indices_16 --------------------------
	.section	.nv.shared.triton_poi_fused_max_pool2d_with_indices_16,"aw",@nobits
	.sectionflags	@""
	.align	16
	.zero		1024


//--------------------- .nv.constant0.triton_poi_fused_max_pool2d_with_indices_16 --------------------------
	.section	.nv.constant0.triton_poi_fused_max_pool2d_with_indices_16,"a",@progbits
	.sectionflags	@""
	.align	4
.nv.constant0.triton_poi_fused_max_pool2d_with_indices_16:
	.zero		556
